//
// Generated by NVIDIA NVVM Compiler
//
// Compiler Build ID: CL-36424714
// Cuda compilation tools, release 13.0, V13.0.88
// Based on NVVM 20.0.0
//

.version 9.0
.target sm_100
.address_size 64

	// .globl	relu_forward

.visible .entry relu_forward(
	.param .align 1 .b8 relu_forward_param_0[1],
	.param .u64 relu_forward_param_1,
	.param .u64 .ptr .align 1 relu_forward_param_2,
	.param .u64 .ptr .align 1 relu_forward_param_3
)
{
	.reg .pred 	%p<2>;
	.reg .b32 	%r<5>;
	.reg .b32 	%f<3>;
	.reg .b64 	%rd<10>;

	ld.param.u64 	%rd4, [relu_forward_param_1];
	ld.param.u64 	%rd2, [relu_forward_param_2];
	ld.param.u64 	%rd3, [relu_forward_param_3];
	mov.u32 	%r1, %ctaid.x;
	mov.u32 	%r2, %ntid.x;
	mov.u32 	%r3, %tid.x;
	mad.lo.s32 	%r4, %r1, %r2, %r3;
	cvt.u64.u32 	%rd1, %r4;
	setp.le.u64 	%p1, %rd4, %rd1;
	@%p1 bra 	$L__BB0_2;
	cvta.to.global.u64 	%rd5, %rd2;
	cvta.to.global.u64 	%rd6, %rd3;
	shl.b64 	%rd7, %rd1, 2;
	add.s64 	%rd8, %rd5, %rd7;
	ld.global.f32 	%f1, [%rd8];
	max.f32 	%f2, %f1, 0f00000000;
	add.s64 	%rd9, %rd6, %rd7;
	st.global.f32 	[%rd9], %f2;
$L__BB0_2:
	ret;

}
	// .globl	relu_backward
.visible .entry relu_backward(
	.param .align 1 .b8 relu_backward_param_0[1],
	.param .u64 relu_backward_param_1,
	.param .u64 .ptr .align 1 relu_backward_param_2,
	.param .u64 .ptr .align 1 relu_backward_param_3,
	.param .u64 .ptr .align 1 relu_backward_param_4
)
{
	.reg .pred 	%p<3>;
	.reg .b32 	%r<5>;
	.reg .b32 	%f<6>;
	.reg .b64 	%rd<13>;

	ld.param.u64 	%rd5, [relu_backward_param_1];
	ld.param.u64 	%rd2, [relu_backward_param_2];
	ld.param.u64 	%rd3, [relu_backward_param_3];
	ld.param.u64 	%rd4, [relu_backward_param_4];
	mov.u32 	%r1, %ctaid.x;
	mov.u32 	%r2, %ntid.x;
	mov.u32 	%r3, %tid.x;
	mad.lo.s32 	%r4, %r1, %r2, %r3;
	cvt.u64.u32 	%rd1, %r4;
	setp.le.u64 	%p1, %rd5, %rd1;
	@%p1 bra 	$L__BB1_2;
	cvta.to.global.u64 	%rd6, %rd2;
	cvta.to.global.u64 	%rd7, %rd4;
	cvta.to.global.u64 	%rd8, %rd3;
	shl.b64 	%rd9, %rd1, 2;
	add.s64 	%rd10, %rd6, %rd9;
	ld.global.f32 	%f1, [%rd10];
	setp.gt.f32 	%p2, %f1, 0f00000000;
	selp.f32 	%f2, 0f3F800000, 0f00000000, %p2;
	add.s64 	%rd11, %rd7, %rd9;
	ld.global.f32 	%f3, [%rd11];
	add.s64 	%rd12, %rd8, %rd9;
	ld.global.f32 	%f4, [%rd12];
	fma.rn.f32 	%f5, %f3, %f2, %f4;
	st.global.f32 	[%rd12], %f5;
$L__BB1_2:
	ret;

}


// ===== COMPILED SASS (sm_100) =====

	.target	sm_100

	.elftype	@"ET_EXEC"


//--------------------- .note.nv.tkinfo           --------------------------
	.section	.note.nv.tkinfo,"",@"SHT_NOTE"
	.sectionflags	@"SHF_NOTE_NV_TKINFO"
	.tkinfo
        /*0018*/ 	.word	0x00000002
        /*0030*/ 	.string	""
        /*0030*/ 	.string	"ptxas"
        /*0030*/ 	.string	"Cuda compilation tools, release 13.0, V13.0.88"
        /*0030*/ 	.string	"Build cuda_13.0.r13.0/compiler.36424714_0"
        /*0030*/ 	.string	"-arch sm_100 -m 64 "



//--------------------- .note.nv.cuinfo           --------------------------
	.section	.note.nv.cuinfo,"",@"SHT_NOTE"
	.sectionflags	@"SHF_NOTE_NV_CUINFO"
        /*0018*/ 	.short	0x0002
        /*001a*/ 	.short	0x0064
        /*001c*/ 	.short	0x0082
	.zero		2


//--------------------- .nv.info                  --------------------------
	.section	.nv.info,"",@"SHT_CUDA_INFO"
	.align	4


	//----- nvinfo : EIATTR_REGCOUNT
	.align		4
        /*0000*/ 	.byte	0x04, 0x2f
        /*0002*/ 	.short	(.L_1 - .L_0)
	.align		4
.L_0:
        /*0004*/ 	.word	index@(relu_forward)
        /*0008*/ 	.word	0x0000000a


	//----- nvinfo : EIATTR_FRAME_SIZE
	.align		4
.L_1:
        /*000c*/ 	.byte	0x04, 0x11
        /*000e*/ 	.short	(.L_3 - .L_2)
	.align		4
.L_2:
        /*0010*/ 	.word	index@(relu_forward)
        /*0014*/ 	.word	0x00000000


	//----- nvinfo : EIATTR_REGCOUNT
	.align		4
.L_3:
        /*0018*/ 	.byte	0x04, 0x2f
        /*001a*/ 	.short	(.L_5 - .L_4)
	.align		4
.L_4:
        /*001c*/ 	.word	index@(relu_backward)
        /*0020*/ 	.word	0x0000000c


	//----- nvinfo : EIATTR_FRAME_SIZE
	.align		4
.L_5:
        /*0024*/ 	.byte	0x04, 0x11
        /*0026*/ 	.short	(.L_7 - .L_6)
	.align		4
.L_6:
        /*0028*/ 	.word	index@(relu_backward)
        /*002c*/ 	.word	0x00000000


	//----- nvinfo : EIATTR_MIN_STACK_SIZE
	.align		4
.L_7:
        /*0030*/ 	.byte	0x04, 0x12
        /*0032*/ 	.short	(.L_9 - .L_8)
	.align		4
.L_8:
        /*0034*/ 	.word	index@(relu_backward)
        /*0038*/ 	.word	0x00000000


	//----- nvinfo : EIATTR_MIN_STACK_SIZE
	.align		4
.L_9:
        /*003c*/ 	.byte	0x04, 0x12
        /*003e*/ 	.short	(.L_11 - .L_10)
	.align		4
.L_10:
        /*0040*/ 	.word	index@(relu_forward)
        /*0044*/ 	.word	0x00000000
.L_11:


//--------------------- .nv.compat                --------------------------
	.section	.nv.compat,"",@"SHT_CUDA_COMPAT_INFO"
	.align	4
        /*0000*/ 	.byte	0x02, 0x09, 0x00, 0x00, 0x02, 0x02, 0x01, 0x00, 0x02, 0x05, 0x05, 0x00, 0x03, 0x07, 0x01, 0x01
        /*0010*/ 	.byte	0x02, 0x03, 0x00, 0x00, 0x02, 0x06, 0x01, 0x00, 0x04, 0x0b, 0x08, 0x00, 0x09, 0x00, 0x00, 0x00
        /*0020*/ 	.byte	0x00, 0x00, 0x00, 0x00


//--------------------- .nv.info.relu_backward    --------------------------
	.section	.nv.info.relu_backward,"",@"SHT_CUDA_INFO"
	.sectionflags	@""
	.align	4


	//----- nvinfo : EIATTR_CUDA_API_VERSION
	.align		4
        /*0000*/ 	.byte	0x04, 0x37
        /*0002*/ 	.short	(.L_13 - .L_12)
.L_12:
        /*0004*/ 	.word	0x00000082


	//----- nvinfo : EIATTR_KPARAM_INFO
	.align		4
.L_13:
        /*0008*/ 	.byte	0x04, 0x17
        /*000a*/ 	.short	(.L_15 - .L_14)
.L_14:
        /*000c*/ 	.word	0x00000000
        /*0010*/ 	.short	0x0004
        /*0012*/ 	.short	0x0020
        /*0014*/ 	.byte	0x00, 0xf5, 0x21, 0x00


	//----- nvinfo : EIATTR_KPARAM_INFO
	.align		4
.L_15:
        /*0018*/ 	.byte	0x04, 0x17
        /*001a*/ 	.short	(.L_17 - .L_16)
.L_16:
        /*001c*/ 	.word	0x00000000
        /*0020*/ 	.short	0x0003
        /*0022*/ 	.short	0x0018
        /*0024*/ 	.byte	0x00, 0xf5, 0x21, 0x00


	//----- nvinfo : EIATTR_KPARAM_INFO
	.align		4
.L_17:
        /*0028*/ 	.byte	0x04, 0x17
        /*002a*/ 	.short	(.L_19 - .L_18)
.L_18:
        /*002c*/ 	.word	0x00000000
        /*0030*/ 	.short	0x0002
        /*0032*/ 	.short	0x0010
        /*0034*/ 	.byte	0x00, 0xf5, 0x21, 0x00


	//----- nvinfo : EIATTR_KPARAM_INFO
	.align		4
.L_19:
        /*0038*/ 	.byte	0x04, 0x17
        /*003a*/ 	.short	(.L_21 - .L_20)
.L_20:
        /*003c*/ 	.word	0x00000000
        /*0040*/ 	.short	0x0001
        /*0042*/ 	.short	0x0008
        /*0044*/ 	.byte	0x00, 0xf0, 0x21, 0x00


	//----- nvinfo : EIATTR_KPARAM_INFO
	.align		4
.L_21:
        /*0048*/ 	.byte	0x04, 0x17
        /*004a*/ 	.short	(.L_23 - .L_22)
.L_22:
        /*004c*/ 	.word	0x00000000
        /*0050*/ 	.short	0x0000
        /*0052*/ 	.short	0x0000
        /*0054*/ 	.byte	0x00, 0xf0, 0x05, 0x00


	//----- nvinfo : EIATTR_SPARSE_MMA_MASK
	.align		4
.L_23:
        /*0058*/ 	.byte	0x03, 0x50
        /*005a*/ 	.short	0x0000


	//----- nvinfo : EIATTR_MAXREG_COUNT
	.align		4
        /*005c*/ 	.byte	0x03, 0x1b
        /*005e*/ 	.short	0x00ff


	//----- nvinfo : EIATTR_MERCURY_ISA_VERSION
	.align		4
        /*0060*/ 	.byte	0x03, 0x5f
        /*0062*/ 	.short	0x0101


	//----- nvinfo : EIATTR_VRC_CTA_INIT_COUNT
	.align		4
        /*0064*/ 	.byte	0x02, 0x4a
	.zero		1
	.zero		1


	//----- nvinfo : EIATTR_EXIT_INSTR_OFFSETS
	.align		4
        /*0068*/ 	.byte	0x04, 0x1c
        /*006a*/ 	.short	(.L_25 - .L_24)


	//   ....[0]....
.L_24:
        /*006c*/ 	.word	0x00000080


	//   ....[1]....
        /*0070*/ 	.word	0x000001a0


	//----- nvinfo : EIATTR_CBANK_PARAM_SIZE
	.align		4
.L_25:
        /*0074*/ 	.byte	0x03, 0x19
        /*0076*/ 	.short	0x0028


	//----- nvinfo : EIATTR_PARAM_CBANK
	.align		4
        /*0078*/ 	.byte	0x04, 0x0a
        /*007a*/ 	.short	(.L_27 - .L_26)
	.align		4
.L_26:
        /*007c*/ 	.word	index@(.nv.constant0.relu_backward)
        /*0080*/ 	.short	0x0380
        /*0082*/ 	.short	0x0028


	//----- nvinfo : EIATTR_SW_WAR
	.align		4
.L_27:
        /*0084*/ 	.byte	0x04, 0x36
        /*0086*/ 	.short	(.L_29 - .L_28)
.L_28:
        /*0088*/ 	.word	0x00000008
.L_29:


//--------------------- .nv.info.relu_forward     --------------------------
	.section	.nv.info.relu_forward,"",@"SHT_CUDA_INFO"
	.sectionflags	@""
	.align	4


	//----- nvinfo : EIATTR_CUDA_API_VERSION
	.align		4
        /*0000*/ 	.byte	0x04, 0x37
        /*0002*/ 	.short	(.L_31 - .L_30)
.L_30:
        /*0004*/ 	.word	0x00000082


	//----- nvinfo : EIATTR_KPARAM_INFO
	.align		4
.L_31:
        /*0008*/ 	.byte	0x04, 0x17
        /*000a*/ 	.short	(.L_33 - .L_32)
.L_32:
        /*000c*/ 	.word	0x00000000
        /*0010*/ 	.short	0x0003
        /*0012*/ 	.short	0x0018
        /*0014*/ 	.byte	0x00, 0xf5, 0x21, 0x00


	//----- nvinfo : EIATTR_KPARAM_INFO
	.align		4
.L_33:
        /*0018*/ 	.byte	0x04, 0x17
        /*001a*/ 	.short	(.L_35 - .L_34)
.L_34:
        /*001c*/ 	.word	0x00000000
        /*0020*/ 	.short	0x0002
        /*0022*/ 	.short	0x0010
        /*0024*/ 	.byte	0x00, 0xf5, 0x21, 0x00


	//----- nvinfo : EIATTR_KPARAM_INFO
	.align		4
.L_35:
        /*0028*/ 	.byte	0x04, 0x17
        /*002a*/ 	.short	(.L_37 - .L_36)
.L_36:
        /*002c*/ 	.word	0x00000000
        /*0030*/ 	.short	0x0001
        /*0032*/ 	.short	0x0008
        /*0034*/ 	.byte	0x00, 0xf0, 0x21, 0x00


	//----- nvinfo : EIATTR_KPARAM_INFO
	.align		4
.L_37:
        /*0038*/ 	.byte	0x04, 0x17
        /*003a*/ 	.short	(.L_39 - .L_38)
.L_38:
        /*003c*/ 	.word	0x00000000
        /*0040*/ 	.short	0x0000
        /*0042*/ 	.short	0x0000
        /*0044*/ 	.byte	0x00, 0xf0, 0x05, 0x00


	//----- nvinfo : EIATTR_SPARSE_MMA_MASK
	.align		4
.L_39:
        /*0048*/ 	.byte	0x03, 0x50
        /*004a*/ 	.short	0x0000


	//----- nvinfo : EIATTR_MAXREG_COUNT
	.align		4
        /*004c*/ 	.byte	0x03, 0x1b
        /*004e*/ 	.short	0x00ff


	//----- nvinfo : EIATTR_MERCURY_ISA_VERSION
	.align		4
        /*0050*/ 	.byte	0x03, 0x5f
        /*0052*/ 	.short	0x0101


	//----- nvinfo : EIATTR_VRC_CTA_INIT_COUNT
	.align		4
        /*0054*/ 	.byte	0x02, 0x4a
	.zero		1
	.zero		1


	//----- nvinfo : EIATTR_EXIT_INSTR_OFFSETS
	.align		4
        /*0058*/ 	.byte	0x04, 0x1c
        /*005a*/ 	.short	(.L_41 - .L_40)


	//   ....[0]....
.L_40:
        /*005c*/ 	.word	0x00000080


	//   ....[1]....
        /*0060*/ 	.word	0x00000140


	//----- nvinfo : EIATTR_CBANK_PARAM_SIZE
	.align		4
.L_41:
        /*0064*/ 	.byte	0x03, 0x19
        /*0066*/ 	.short	0x0020


	//----- nvinfo : EIATTR_PARAM_CBANK
	.align		4
        /*0068*/ 	.byte	0x04, 0x0a
        /*006a*/ 	.short	(.L_43 - .L_42)
	.align		4
.L_42:
        /*006c*/ 	.word	index@(.nv.constant0.relu_forward)
        /*0070*/ 	.short	0x0380
        /*0072*/ 	.short	0x0020


	//----- nvinfo : EIATTR_SW_WAR
	.align		4
.L_43:
        /*0074*/ 	.byte	0x04, 0x36
        /*0076*/ 	.short	(.L_45 - .L_44)
.L_44:
        /*0078*/ 	.word	0x00000008
.L_45:


//--------------------- .nv.callgraph             --------------------------
	.section	.nv.callgraph,"",@"SHT_CUDA_CALLGRAPH"
	.align	4
	.sectionentsize	8
	.align		4
        /*0000*/ 	.word	0x00000000
	.align		4
        /*0004*/ 	.word	0xffffffff
	.align		4
        /*0008*/ 	.word	0x00000000
	.align		4
        /*000c*/ 	.word	0xfffffffe
	.align		4
        /*0010*/ 	.word	0x00000000
	.align		4
        /*0014*/ 	.word	0xfffffffd
	.align		4
        /*0018*/ 	.word	0x00000000
	.align		4
        /*001c*/ 	.word	0xfffffffc


//--------------------- .text.relu_backward       --------------------------
	.section	.text.relu_backward,"ax",@progbits
	.align	128
        .global         relu_backward
        .type           relu_backward,@function
        .size           relu_backward,(.L_x_2 - relu_backward)
        .other          relu_backward,@"STO_CUDA_ENTRY STV_DEFAULT"
relu_backward:
.text.relu_backward:
[----:B------:R-:W-:Y:S01]  /*0000*/  LDC R1, c[0x0][0x37c] ;  /* 0x0000df00ff017b82 */ /* 0x000fe20000000800 */
[----:B------:R-:W0:Y:S07]  /*0010*/  S2R R3, SR_TID.X ;  /* 0x0000000000037919 */ /* 0x000e2e0000002100 */
[----:B------:R-:W0:Y:S01]  /*0020*/  S2UR UR4, SR_CTAID.X ;  /* 0x00000000000479c3 */ /* 0x000e220000002500 */
[----:B------:R-:W1:Y:S07]  /*0030*/  LDCU.64 UR6, c[0x0][0x388] ;  /* 0x00007100ff0677ac */ /* 0x000e6e0008000a00 */
[----:B------:R-:W0:Y:S02]  /*0040*/  LDC R0, c[0x0][0x360] ;  /* 0x0000d800ff007b82 */ /* 0x000e240000000800 */
[----:B0-----:R-:W-:-:S05]  /*0050*/  IMAD R0, R0, UR4, R3 ;  /* 0x0000000400007c24 */ /* 0x001fca000f8e0203 */
[----:B-1----:R-:W-:-:S04]  /*0060*/  ISETP.GE.U32.AND P0, PT, R0, UR6, PT ;  /* 0x0000000600007c0c */ /* 0x002fc8000bf06070 */
[----:B------:R-:W-:-:S13]  /*0070*/  ISETP.GE.U32.AND.EX P0, PT, RZ, UR7, PT, P0 ;  /* 0x00000007ff007c0c */ /* 0x000fda000bf06100 */
[----:B------:R-:W-:Y:S05]  /*0080*/  @P0 EXIT ;  /* 0x000000000000094d */ /* 0x000fea0003800000 */
[----:B------:R-:W0:Y:S01]  /*0090*/  LDCU.128 UR8, c[0x0][0x390] ;  /* 0x00007200ff0877ac */ /* 0x000e220008000c00 */
[----:B------:R-:W-:Y:S01]  /*00a0*/  IMAD.SHL.U32 R6, R0, 0x4, RZ ;  /* 0x0000000400067824 */ /* 0x000fe200078e00ff */
[----:B------:R-:W-:Y:S01]  /*00b0*/  SHF.R.U32.HI R0, RZ, 0x1e, R0 ;  /* 0x0000001eff007819 */ /* 0x000fe20000011600 */
[----:B------:R-:W1:Y:S01]  /*00c0*/  LDCU.64 UR6, c[0x0][0x3a0] ;  /* 0x00007400ff0677ac */ /* 0x000e620008000a00 */
[----:B------:R-:W2:Y:S02]  /*00d0*/  LDCU.64 UR4, c[0x0][0x358] ;  /* 0x00006b00ff0477ac */ /* 0x000ea40008000a00 */
[C---:B0-----:R-:W-:Y:S02]  /*00e0*/  IADD3 R4, P0, PT, R6.reuse, UR8, RZ ;  /* 0x0000000806047c10 */ /* 0x041fe4000ff1e0ff */
[C---:B------:R-:W-:Y:S02]  /*00f0*/  IADD3 R2, P2, PT, R6.reuse, UR10, RZ ;  /* 0x0000000a06027c10 */ /* 0x040fe4000ff5e0ff */
[----:B-1----:R-:W-:-:S02]  /*0100*/  IADD3 R6, P1, PT, R6, UR6, RZ ;  /* 0x0000000606067c10 */ /* 0x002fc4000ff3e0ff */
[C---:B------:R-:W-:Y:S02]  /*0110*/  IADD3.X R5, PT, PT, R0.reuse, UR9, RZ, P0, !PT ;  /* 0x0000000900057c10 */ /* 0x040fe400087fe4ff */
[C---:B------:R-:W-:Y:S02]  /*0120*/  IADD3.X R7, PT, PT, R0.reuse, UR7, RZ, P1, !PT ;  /* 0x0000000700077c10 */ /* 0x040fe40008ffe4ff */
[----:B------:R-:W-:Y:S01]  /*0130*/  IADD3.X R3, PT, PT, R0, UR11, RZ, P2, !PT ;  /* 0x0000000b00037c10 */ /* 0x000fe200097fe4ff */
[----:B--2---:R-:W2:Y:S04]  /*0140*/  LDG.E R4, desc[UR4][R4.64] ;  /* 0x0000000404047981 */ /* 0x004ea8000c1e1900 */
[----:B------:R-:W3:Y:S04]  /*0150*/  LDG.E R7, desc[UR4][R6.64] ;  /* 0x0000000406077981 */ /* 0x000ee8000c1e1900 */
[----:B------:R-:W3:Y:S01]  /*0160*/  LDG.E R9, desc[UR4][R2.64] ;  /* 0x0000000402097981 */ /* 0x000ee2000c1e1900 */
[----:B--2---:R-:W-:-:S05]  /*0170*/  FSET.BF.GT.AND R0, R4, RZ, PT ;  /* 0x000000ff0400720a */ /* 0x004fca0003804000 */
[----:B---3--:R-:W-:-:S05]  /*0180*/  FFMA R9, R0, R7, R9 ;  /* 0x0000000700097223 */ /* 0x008fca0000000009 */
[----:B------:R-:W-:Y:S01]  /*0190*/  STG.E desc[UR4][R2.64], R9 ;  /* 0x0000000902007986 */ /* 0x000fe2000c101904 */
[----:B------:R-:W-:Y:S05]  /*01a0*/  EXIT ;  /* 0x000000000000794d */ /* 0x000fea0003800000 */
.L_x_0:
[----:B------:R-:W-:-:S00]  /*01b0*/  BRA `(.L_x_0) ;  /* 0xfffffffc00fc7947 */ /* 0x000fc0000383ffff */
[----:B------:R-:W-:-:S00]  /*01c0*/  NOP ;  /* 0x0000000000007918 */ /* 0x000fc00000000000 */
        /* <DEDUP_REMOVED lines=11> */
.L_x_2:


//--------------------- .text.relu_forward        --------------------------
	.section	.text.relu_forward,"ax",@progbits
	.align	128
        .global         relu_forward
        .type           relu_forward,@function
        .size           relu_forward,(.L_x_3 - relu_forward)
        .other          relu_forward,@"STO_CUDA_ENTRY STV_DEFAULT"
relu_forward:
.text.relu_forward:
        /* <DEDUP_REMOVED lines=12> */
[----:B------:R-:W1:Y:S03]  /*00c0*/  LDCU.64 UR4, c[0x0][0x358] ;  /* 0x00006b00ff0477ac */ /* 0x000e660008000a00 */
[----:B0-----:R-:W-:-:S04]  /*00d0*/  IADD3 R2, P0, PT, R4, UR8, RZ ;  /* 0x0000000804027c10 */ /* 0x001fc8000ff1e0ff */
[----:B------:R-:W-:-:S05]  /*00e0*/  IADD3.X R3, PT, PT, R0, UR9, RZ, P0, !PT ;  /* 0x0000000900037c10 */ /* 0x000fca00087fe4ff */
[----:B-1----:R-:W2:Y:S01]  /*00f0*/  LDG.E R2, desc[UR4][R2.64] ;  /* 0x0000000402027981 */ /* 0x002ea2000c1e1900 */
[----:B------:R-:W-:-:S04]  /*0100*/  IADD3 R4, P0, PT, R4, UR10, RZ ;  /* 0x0000000a04047c10 */ /* 0x000fc8000ff1e0ff */
[----:B------:R-:W-:Y:S02]  /*0110*/  IADD3.X R5, PT, PT, R0, UR11, RZ, P0, !PT ;  /* 0x0000000b00057c10 */ /* 0x000fe400087fe4ff */
[----:B--2---:R-:W-:-:S05]  /*0120*/  FMNMX R7, RZ, R2, !PT ;  /* 0x00000002ff077209 */ /* 0x004fca0007800000 */
[----:B------:R-:W-:Y:S01]  /*0130*/  STG.E desc[UR4][R4.64], R7 ;  /* 0x0000000704007986 */ /* 0x000fe2000c101904 */
[----:B------:R-:W-:Y:S05]  /*0140*/  EXIT ;  /* 0x000000000000794d */ /* 0x000fea0003800000 */
.L_x_1:
        /* <DEDUP_REMOVED lines=11> */
.L_x_3:


//--------------------- .nv.shared.reserved.0     --------------------------
	.section	.nv.shared.reserved.0,"aw",@nobits
	.weak		__nv_reservedSMEM_offset_0_alias
	.size		__nv_reservedSMEM_offset_0_alias, 0, 64
	.other		__nv_reservedSMEM_offset_0_alias,@"STO_CUDA_RESERVED_SHARED STV_DEFAULT"
__nv_reservedSMEM_offset_0_alias:
	.zero		0
	.zero		64


//--------------------- .nv.constant0.relu_backward --------------------------
	.section	.nv.constant0.relu_backward,"a",@progbits
	.sectionflags	@""
	.align	4
.nv.constant0.relu_backward:
	.zero		936


//--------------------- .nv.constant0.relu_forward --------------------------
	.section	.nv.constant0.relu_forward,"a",@progbits
	.sectionflags	@""
	.align	4
.nv.constant0.relu_forward:
	.zero		928


//--------------------- SYMBOLS --------------------------

	.type		.nv.reservedSmem.offset0,@object
	.size		.nv.reservedSmem.offset0,0x4
